//
// Generated by NVIDIA NVVM Compiler
//
// Compiler Build ID: CL-36424714
// Cuda compilation tools, release 13.0, V13.0.88
// Based on NVVM 20.0.0
//

.version 9.0
.target sm_100
.address_size 64

	// .globl	_Z15transposeSharedPfS_i
// _ZZ15transposeSharedPfS_iE4tile has been demoted

.visible .entry _Z15transposeSharedPfS_i(
	.param .u64 .ptr .align 1 _Z15transposeSharedPfS_i_param_0,
	.param .u64 .ptr .align 1 _Z15transposeSharedPfS_i_param_1,
	.param .u32 _Z15transposeSharedPfS_i_param_2
)
{
	.reg .pred 	%p<3>;
	.reg .b32 	%r<26>;
	.reg .b32 	%f<3>;
	.reg .b64 	%rd<9>;
	// demoted variable
	.shared .align 4 .b8 _ZZ15transposeSharedPfS_iE4tile[4224];
	ld.param.u64 	%rd1, [_Z15transposeSharedPfS_i_param_0];
	ld.param.u64 	%rd2, [_Z15transposeSharedPfS_i_param_1];
	ld.param.u32 	%r10, [_Z15transposeSharedPfS_i_param_2];
	mov.u32 	%r11, %ctaid.x;
	shl.b32 	%r1, %r11, 5;
	mov.u32 	%r2, %tid.x;
	add.s32 	%r3, %r1, %r2;
	mov.u32 	%r12, %ctaid.y;
	shl.b32 	%r4, %r12, 5;
	mov.u32 	%r5, %tid.y;
	add.s32 	%r13, %r4, %r5;
	max.s32 	%r14, %r3, %r13;
	setp.ge.s32 	%p1, %r14, %r10;
	@%p1 bra 	$L__BB0_2;
	cvta.to.global.u64 	%rd3, %rd1;
	mad.lo.s32 	%r15, %r10, %r13, %r3;
	mul.wide.s32 	%rd4, %r15, 4;
	add.s64 	%rd5, %rd3, %rd4;
	ld.global.f32 	%f1, [%rd5];
	mov.u32 	%r16, _ZZ15transposeSharedPfS_iE4tile;
	mad.lo.s32 	%r17, %r5, 132, %r16;
	shl.b32 	%r18, %r2, 2;
	add.s32 	%r19, %r17, %r18;
	st.shared.f32 	[%r19], %f1;
$L__BB0_2:
	bar.sync 	0;
	add.s32 	%r7, %r4, %r2;
	add.s32 	%r8, %r1, %r5;
	max.s32 	%r20, %r7, %r8;
	setp.ge.s32 	%p2, %r20, %r10;
	@%p2 bra 	$L__BB0_4;
	mov.u32 	%r21, _ZZ15transposeSharedPfS_iE4tile;
	mad.lo.s32 	%r22, %r2, 132, %r21;
	shl.b32 	%r23, %r5, 2;
	add.s32 	%r24, %r22, %r23;
	ld.shared.f32 	%f2, [%r24];
	mad.lo.s32 	%r25, %r10, %r8, %r7;
	cvta.to.global.u64 	%rd6, %rd2;
	mul.wide.s32 	%rd7, %r25, 4;
	add.s64 	%rd8, %rd6, %rd7;
	st.global.f32 	[%rd8], %f2;
$L__BB0_4:
	ret;

}


// ===== COMPILED SASS (sm_100) =====

	.target	sm_100

	.elftype	@"ET_EXEC"


//--------------------- .note.nv.tkinfo           --------------------------
	.section	.note.nv.tkinfo,"",@"SHT_NOTE"
	.sectionflags	@"SHF_NOTE_NV_TKINFO"
	.tkinfo
        /*0018*/ 	.word	0x00000002
        /*0030*/ 	.string	""
        /*0030*/ 	.string	"ptxas"
        /*0030*/ 	.string	"Cuda compilation tools, release 13.0, V13.0.88"
        /*0030*/ 	.string	"Build cuda_13.0.r13.0/compiler.36424714_0"
        /*0030*/ 	.string	"-arch sm_100 -m 64 "



//--------------------- .note.nv.cuinfo           --------------------------
	.section	.note.nv.cuinfo,"",@"SHT_NOTE"
	.sectionflags	@"SHF_NOTE_NV_CUINFO"
        /*0018*/ 	.short	0x0002
        /*001a*/ 	.short	0x0064
        /*001c*/ 	.short	0x0082
	.zero		2


//--------------------- .nv.info                  --------------------------
	.section	.nv.info,"",@"SHT_CUDA_INFO"
	.align	4


	//----- nvinfo : EIATTR_REGCOUNT
	.align		4
        /*0000*/ 	.byte	0x04, 0x2f
        /*0002*/ 	.short	(.L_1 - .L_0)
	.align		4
.L_0:
        /*0004*/ 	.word	index@(_Z15transposeSharedPfS_i)
        /*0008*/ 	.word	0x0000000c


	//----- nvinfo : EIATTR_FRAME_SIZE
	.align		4
.L_1:
        /*000c*/ 	.byte	0x04, 0x11
        /*000e*/ 	.short	(.L_3 - .L_2)
	.align		4
.L_2:
        /*0010*/ 	.word	index@(_Z15transposeSharedPfS_i)
        /*0014*/ 	.word	0x00000000


	//----- nvinfo : EIATTR_MIN_STACK_SIZE
	.align		4
.L_3:
        /*0018*/ 	.byte	0x04, 0x12
        /*001a*/ 	.short	(.L_5 - .L_4)
	.align		4
.L_4:
        /*001c*/ 	.word	index@(_Z15transposeSharedPfS_i)
        /*0020*/ 	.word	0x00000000
.L_5:


//--------------------- .nv.compat                --------------------------
	.section	.nv.compat,"",@"SHT_CUDA_COMPAT_INFO"
	.align	4
        /*0000*/ 	.byte	0x02, 0x09, 0x00, 0x00, 0x02, 0x02, 0x01, 0x00, 0x02, 0x05, 0x05, 0x00, 0x03, 0x07, 0x01, 0x01
        /*0010*/ 	.byte	0x02, 0x03, 0x00, 0x00, 0x02, 0x06, 0x01, 0x00, 0x04, 0x0b, 0x08, 0x00, 0x09, 0x00, 0x00, 0x00
        /*0020*/ 	.byte	0x00, 0x00, 0x00, 0x00


//--------------------- .nv.info._Z15transposeSharedPfS_i --------------------------
	.section	.nv.info._Z15transposeSharedPfS_i,"",@"SHT_CUDA_INFO"
	.sectionflags	@""
	.align	4


	//----- nvinfo : EIATTR_CUDA_API_VERSION
	.align		4
        /*0000*/ 	.byte	0x04, 0x37
        /*0002*/ 	.short	(.L_7 - .L_6)
.L_6:
        /*0004*/ 	.word	0x00000082


	//----- nvinfo : EIATTR_KPARAM_INFO
	.align		4
.L_7:
        /*0008*/ 	.byte	0x04, 0x17
        /*000a*/ 	.short	(.L_9 - .L_8)
.L_8:
        /*000c*/ 	.word	0x00000000
        /*0010*/ 	.short	0x0002
        /*0012*/ 	.short	0x0010
        /*0014*/ 	.byte	0x00, 0xf0, 0x11, 0x00


	//----- nvinfo : EIATTR_KPARAM_INFO
	.align		4
.L_9:
        /*0018*/ 	.byte	0x04, 0x17
        /*001a*/ 	.short	(.L_11 - .L_10)
.L_10:
        /*001c*/ 	.word	0x00000000
        /*0020*/ 	.short	0x0001
        /*0022*/ 	.short	0x0008
        /*0024*/ 	.byte	0x00, 0xf5, 0x21, 0x00


	//----- nvinfo : EIATTR_KPARAM_INFO
	.align		4
.L_11:
        /*0028*/ 	.byte	0x04, 0x17
        /*002a*/ 	.short	(.L_13 - .L_12)
.L_12:
        /*002c*/ 	.word	0x00000000
        /*0030*/ 	.short	0x0000
        /*0032*/ 	.short	0x0000
        /*0034*/ 	.byte	0x00, 0xf5, 0x21, 0x00


	//----- nvinfo : EIATTR_SPARSE_MMA_MASK
	.align		4
.L_13:
        /*0038*/ 	.byte	0x03, 0x50
        /*003a*/ 	.short	0x0000


	//----- nvinfo : EIATTR_MAXREG_COUNT
	.align		4
        /*003c*/ 	.byte	0x03, 0x1b
        /*003e*/ 	.short	0x00ff


	//----- nvinfo : EIATTR_NUM_BARRIERS
	.align		4
        /*0040*/ 	.byte	0x02, 0x4c
        /*0042*/ 	.byte	0x01
	.zero		1


	//----- nvinfo : EIATTR_MERCURY_ISA_VERSION
	.align		4
        /*0044*/ 	.byte	0x03, 0x5f
        /*0046*/ 	.short	0x0101


	//----- nvinfo : EIATTR_VRC_CTA_INIT_COUNT
	.align		4
        /*0048*/ 	.byte	0x02, 0x4a
	.zero		1
	.zero		1


	//----- nvinfo : EIATTR_EXIT_INSTR_OFFSETS
	.align		4
        /*004c*/ 	.byte	0x04, 0x1c
        /*004e*/ 	.short	(.L_15 - .L_14)


	//   ....[0]....
.L_14:
        /*0050*/ 	.word	0x000001a0


	//   ....[1]....
        /*0054*/ 	.word	0x00000250


	//----- nvinfo : EIATTR_CBANK_PARAM_SIZE
	.align		4
.L_15:
        /*0058*/ 	.byte	0x03, 0x19
        /*005a*/ 	.short	0x0014


	//----- nvinfo : EIATTR_PARAM_CBANK
	.align		4
        /*005c*/ 	.byte	0x04, 0x0a
        /*005e*/ 	.short	(.L_17 - .L_16)
	.align		4
.L_16:
        /*0060*/ 	.word	index@(.nv.constant0._Z15transposeSharedPfS_i)
        /*0064*/ 	.short	0x0380
        /*0066*/ 	.short	0x0014


	//----- nvinfo : EIATTR_SW_WAR
	.align		4
.L_17:
        /*0068*/ 	.byte	0x04, 0x36
        /*006a*/ 	.short	(.L_19 - .L_18)
.L_18:
        /*006c*/ 	.word	0x00000008
.L_19:


//--------------------- .nv.callgraph             --------------------------
	.section	.nv.callgraph,"",@"SHT_CUDA_CALLGRAPH"
	.align	4
	.sectionentsize	8
	.align		4
        /*0000*/ 	.word	0x00000000
	.align		4
        /*0004*/ 	.word	0xffffffff
	.align		4
        /*0008*/ 	.word	0x00000000
	.align		4
        /*000c*/ 	.word	0xfffffffe
	.align		4
        /*0010*/ 	.word	0x00000000
	.align		4
        /*0014*/ 	.word	0xfffffffd
	.align		4
        /*0018*/ 	.word	0x00000000
	.align		4
        /*001c*/ 	.word	0xfffffffc


//--------------------- .text._Z15transposeSharedPfS_i --------------------------
	.section	.text._Z15transposeSharedPfS_i,"ax",@progbits
	.align	128
        .global         _Z15transposeSharedPfS_i
        .type           _Z15transposeSharedPfS_i,@function
        .size           _Z15transposeSharedPfS_i,(.L_x_1 - _Z15transposeSharedPfS_i)
        .other          _Z15transposeSharedPfS_i,@"STO_CUDA_ENTRY STV_DEFAULT"
_Z15transposeSharedPfS_i:
.text._Z15transposeSharedPfS_i:
[----:B------:R-:W-:Y:S01]  /*0000*/  LDC R1, c[0x0][0x37c] ;  /* 0x0000df00ff017b82 */ /* 0x000fe20000000800 */
[----:B------:R-:W0:Y:S01]  /*0010*/  S2R R7, SR_CTAID.X ;  /* 0x0000000000077919 */ /* 0x000e220000002500 */
[----:B------:R-:W1:Y:S01]  /*0020*/  LDCU UR6, c[0x0][0x390] ;  /* 0x00007200ff0677ac */ /* 0x000e620008000800 */
[----:B------:R-:W0:Y:S01]  /*0030*/  S2R R6, SR_TID.X ;  /* 0x0000000000067919 */ /* 0x000e220000002100 */
[----:B------:R-:W2:Y:S01]  /*0040*/  LDCU.64 UR4, c[0x0][0x358] ;  /* 0x00006b00ff0477ac */ /* 0x000ea20008000a00 */
[----:B------:R-:W3:Y:S01]  /*0050*/  S2R R8, SR_TID.Y ;  /* 0x0000000000087919 */ /* 0x000ee20000002200 */
[----:B------:R-:W3:Y:S01]  /*0060*/  S2R R9, SR_CTAID.Y ;  /* 0x0000000000097919 */ /* 0x000ee20000002600 */
[----:B0-----:R-:W-:Y:S02]  /*0070*/  IMAD R0, R7, 0x20, R6 ;  /* 0x0000002007007824 */ /* 0x001fe400078e0206 */
[----:B---3--:R-:W-:-:S05]  /*0080*/  IMAD R5, R9, 0x20, R8 ;  /* 0x0000002009057824 */ /* 0x008fca00078e0208 */
[----:B------:R-:W-:-:S04]  /*0090*/  VIMNMX R2, PT, PT, R0, R5, !PT ;  /* 0x0000000500027248 */ /* 0x000fc80007fe0100 */
[----:B-1----:R-:W-:-:S13]  /*00a0*/  ISETP.GE.AND P0, PT, R2, UR6, PT ;  /* 0x0000000602007c0c */ /* 0x002fda000bf06270 */
[----:B------:R-:W0:Y:S01]  /*00b0*/  @!P0 LDC.64 R2, c[0x0][0x380] ;  /* 0x0000e000ff028b82 */ /* 0x000e220000000a00 */
[----:B------:R-:W-:-:S04]  /*00c0*/  @!P0 IMAD R5, R5, UR6, R0 ;  /* 0x0000000605058c24 */ /* 0x000fc8000f8e0200 */
[----:B0-----:R-:W-:-:S06]  /*00d0*/  @!P0 IMAD.WIDE R2, R5, 0x4, R2 ;  /* 0x0000000405028825 */ /* 0x001fcc00078e0202 */
[----:B--2---:R-:W2:Y:S01]  /*00e0*/  @!P0 LDG.E R2, desc[UR4][R2.64] ;  /* 0x0000000402028981 */ /* 0x004ea2000c1e1900 */
[----:B------:R-:W-:Y:S01]  /*00f0*/  @!P0 MOV R0, 0x400 ;  /* 0x0000040000008802 */ /* 0x000fe20000000f00 */
[----:B------:R-:W-:Y:S01]  /*0100*/  IMAD R4, R9, 0x20, R6 ;  /* 0x0000002009047824 */ /* 0x000fe200078e0206 */
[----:B------:R-:W-:Y:S01]  /*0110*/  LEA R7, R7, R8, 0x5 ;  /* 0x0000000807077211 */ /* 0x000fe200078e28ff */
[----:B------:R-:W0:Y:S02]  /*0120*/  @!P0 S2R R5, SR_CgaCtaId ;  /* 0x0000000000058919 */ /* 0x000e240000008800 */
[----:B0-----:R-:W-:Y:S02]  /*0130*/  @!P0 LEA R0, R5, R0, 0x18 ;  /* 0x0000000005008211 */ /* 0x001fe400078ec0ff */
[----:B------:R-:W-:-:S03]  /*0140*/  VIMNMX R5, PT, PT, R4, R7, !PT ;  /* 0x0000000704057248 */ /* 0x000fc60007fe0100 */
[----:B------:R-:W-:Y:S01]  /*0150*/  @!P0 IMAD R0, R8, 0x84, R0 ;  /* 0x0000008408008824 */ /* 0x000fe200078e0200 */
[----:B------:R-:W-:-:S04]  /*0160*/  ISETP.GE.AND P1, PT, R5, UR6, PT ;  /* 0x0000000605007c0c */ /* 0x000fc8000bf26270 */
[----:B------:R-:W-:-:S05]  /*0170*/  @!P0 LEA R5, R6, R0, 0x2 ;  /* 0x0000000006058211 */ /* 0x000fca00078e10ff */
[----:B--2---:R0:W-:Y:S01]  /*0180*/  @!P0 STS [R5], R2 ;  /* 0x0000000205008388 */ /* 0x0041e20000000800 */
[----:B------:R-:W-:Y:S06]  /*0190*/  BAR.SYNC.DEFER_BLOCKING 0x0 ;  /* 0x0000000000007b1d */ /* 0x000fec0000010000 */
[----:B------:R-:W-:Y:S05]  /*01a0*/  @P1 EXIT ;  /* 0x000000000000194d */ /* 0x000fea0003800000 */
[----:B------:R-:W1:Y:S01]  /*01b0*/  S2R R3, SR_CgaCtaId ;  /* 0x0000000000037919 */ /* 0x000e620000008800 */
[----:B------:R-:W-:Y:S01]  /*01c0*/  MOV R0, 0x400 ;  /* 0x0000040000007802 */ /* 0x000fe20000000f00 */
[----:B------:R-:W-:-:S03]  /*01d0*/  IMAD R7, R7, UR6, R4 ;  /* 0x0000000607077c24 */ /* 0x000fc6000f8e0204 */
[----:B-1----:R-:W-:-:S05]  /*01e0*/  LEA R3, R3, R0, 0x18 ;  /* 0x0000000003037211 */ /* 0x002fca00078ec0ff */
[----:B------:R-:W-:Y:S02]  /*01f0*/  IMAD R0, R6, 0x84, R3 ;  /* 0x0000008406007824 */ /* 0x000fe400078e0203 */
[----:B0-----:R-:W0:Y:S02]  /*0200*/  LDC.64 R2, c[0x0][0x388] ;  /* 0x0000e200ff027b82 */ /* 0x001e240000000a00 */
[----:B------:R-:W-:-:S05]  /*0210*/  IMAD R0, R8, 0x4, R0 ;  /* 0x0000000408007824 */ /* 0x000fca00078e0200 */
[----:B------:R-:W1:Y:S01]  /*0220*/  LDS R5, [R0] ;  /* 0x0000000000057984 */ /* 0x000e620000000800 */
[----:B0-----:R-:W-:-:S05]  /*0230*/  IMAD.WIDE R2, R7, 0x4, R2 ;  /* 0x0000000407027825 */ /* 0x001fca00078e0202 */
[----:B-1----:R-:W-:Y:S01]  /*0240*/  STG.E desc[UR4][R2.64], R5 ;  /* 0x0000000502007986 */ /* 0x002fe2000c101904 */
[----:B------:R-:W-:Y:S05]  /*0250*/  EXIT ;  /* 0x000000000000794d */ /* 0x000fea0003800000 */
.L_x_0:
[----:B------:R-:W-:-:S00]  /*0260*/  BRA `(.L_x_0) ;  /* 0xfffffffc00fc7947 */ /* 0x000fc0000383ffff */
[----:B------:R-:W-:-:S00]  /*0270*/  NOP ;  /* 0x0000000000007918 */ /* 0x000fc00000000000 */
        /* <DEDUP_REMOVED lines=8> */
.L_x_1:


//--------------------- .nv.shared._Z15transposeSharedPfS_i --------------------------
	.section	.nv.shared._Z15transposeSharedPfS_i,"aw",@nobits
	.sectionflags	@""
	.align	4
.nv.shared._Z15transposeSharedPfS_i:
	.zero		5248


//--------------------- .nv.shared.reserved.0     --------------------------
	.section	.nv.shared.reserved.0,"aw",@nobits
	.weak		__nv_reservedSMEM_offset_0_alias
	.size		__nv_reservedSMEM_offset_0_alias, 0, 64
	.other		__nv_reservedSMEM_offset_0_alias,@"STO_CUDA_RESERVED_SHARED STV_DEFAULT"
__nv_reservedSMEM_offset_0_alias:
	.zero		0
	.zero		64


//--------------------- .nv.constant0._Z15transposeSharedPfS_i --------------------------
	.section	.nv.constant0._Z15transposeSharedPfS_i,"a",@progbits
	.sectionflags	@""
	.align	4
.nv.constant0._Z15transposeSharedPfS_i:
	.zero		916


//--------------------- SYMBOLS --------------------------

	.type		.nv.reservedSmem.offset0,@object
	.size		.nv.reservedSmem.offset0,0x4
	.type		.nv.reservedSmem.cap,@object
	.size		.nv.reservedSmem.cap,0x4
